	.headerflags	@"EF_CUDA_TEXMODE_UNIFIED EF_CUDA_64BIT_ADDRESS EF_CUDA_ACCELERATORS EF_CUDA_SM90 EF_CUDA_VIRTUAL_SM(EF_CUDA_SM90)"
	.elftype	@"ET_EXEC"


//--------------------- .nv.info                  --------------------------
	.section	.nv.info,"",@"SHT_CUDA_INFO"
	.align	4


	//----- nvinfo : EIATTR_REGCOUNT
	.align		4
        /*0000*/ 	.byte	0x04, 0x2f
        /*0002*/ 	.short	(.L_1 - .L_0)
	.align		4
.L_0:
        /*0004*/ 	.word	index@(triton_poi_fused_max_unpool2d_17)
        /*0008*/ 	.word	0x00000008


	//----- nvinfo : EIATTR_MIN_STACK_SIZE
	.align		4
.L_1:
        /*000c*/ 	.byte	0x04, 0x12
        /*000e*/ 	.short	(.L_3 - .L_2)
	.align		4
.L_2:
        /*0010*/ 	.word	index@(triton_poi_fused_max_unpool2d_17)
        /*0014*/ 	.word	0x00000000


	//----- nvinfo : EIATTR_FRAME_SIZE
	.align		4
.L_3:
        /*0018*/ 	.byte	0x04, 0x11
        /*001a*/ 	.short	(.L_5 - .L_4)
	.align		4
.L_4:
        /*001c*/ 	.word	index@(triton_poi_fused_max_unpool2d_17)
        /*0020*/ 	.word	0x00000000


	//----- nvinfo : EIATTR_MIN_STACK_SIZE
	.align		4
.L_5:
        /*0024*/ 	.byte	0x04, 0x12
        /*0026*/ 	.short	(.L_7 - .L_6)
	.align		4
.L_6:
        /*0028*/ 	.word	index@(triton_poi_fused_max_unpool2d_17)
        /*002c*/ 	.word	0x00000000
.L_7:


//--------------------- .nv.info.triton_poi_fused_max_unpool2d_17 --------------------------
	.section	.nv.info.triton_poi_fused_max_unpool2d_17,"",@"SHT_CUDA_INFO"
	.sectionflags	@""
	.align	4


	//----- nvinfo : EIATTR_CUDA_API_VERSION
	.align		4
        /*0000*/ 	.byte	0x04, 0x37
        /*0002*/ 	.short	(.L_9 - .L_8)
.L_8:
        /*0004*/ 	.word	0x0000007c


	//----- nvinfo : EIATTR_KPARAM_INFO
	.align		4
.L_9:
        /*0008*/ 	.byte	0x04, 0x17
        /*000a*/ 	.short	(.L_11 - .L_10)
.L_10:
        /*000c*/ 	.word	0x00000000
        /*0010*/ 	.short	0x0001
        /*0012*/ 	.short	0x0008
        /*0014*/ 	.byte	0x00, 0xf0, 0x11, 0x00


	//----- nvinfo : EIATTR_KPARAM_INFO
	.align		4
.L_11:
        /*0018*/ 	.byte	0x04, 0x17
        /*001a*/ 	.short	(.L_13 - .L_12)
.L_12:
        /*001c*/ 	.word	0x00000000
        /*0020*/ 	.short	0x0000
        /*0022*/ 	.short	0x0000
        /*0024*/ 	.byte	0x00, 0xf4, 0x21, 0x00


	//----- nvinfo : EIATTR_SPARSE_MMA_MASK
	.align		4
.L_13:
        /*0028*/ 	.byte	0x03, 0x50
        /*002a*/ 	.short	0x0000


	//----- nvinfo : EIATTR_MAXREG_COUNT
	.align		4
        /*002c*/ 	.byte	0x03, 0x1b
        /*002e*/ 	.short	0x00ff


	//----- nvinfo : EIATTR_EXIT_INSTR_OFFSETS
	.align		4
        /*0030*/ 	.byte	0x04, 0x1c
        /*0032*/ 	.short	(.L_15 - .L_14)


	//   ....[0]....
.L_14:
        /*0034*/ 	.word	0x000000a0


	//----- nvinfo : EIATTR_REQNTID
	.align		4
.L_15:
        /*0038*/ 	.byte	0x04, 0x10
        /*003a*/ 	.short	(.L_17 - .L_16)
.L_16:
        /*003c*/ 	.word	0x00000100
        /*0040*/ 	.word	0x00000001
        /*0044*/ 	.word	0x00000001


	//----- nvinfo : EIATTR_CBANK_PARAM_SIZE
	.align		4
.L_17:
        /*0048*/ 	.byte	0x03, 0x19
        /*004a*/ 	.short	0x000c


	//----- nvinfo : EIATTR_PARAM_CBANK
	.align		4
        /*004c*/ 	.byte	0x04, 0x0a
        /*004e*/ 	.short	(.L_19 - .L_18)
	.align		4
.L_18:
        /*0050*/ 	.word	index@(.nv.constant0.triton_poi_fused_max_unpool2d_17)
        /*0054*/ 	.short	0x0210
        /*0056*/ 	.short	0x000c


	//----- nvinfo : EIATTR_SW_WAR
	.align		4
.L_19:
        /*0058*/ 	.byte	0x04, 0x36
        /*005a*/ 	.short	(.L_21 - .L_20)
.L_20:
        /*005c*/ 	.word	0x00000008
.L_21:


//--------------------- .nv.callgraph             --------------------------
	.section	.nv.callgraph,"",@"SHT_CUDA_CALLGRAPH"
	.align	4
	.sectionentsize	8
	.align		4
        /*0000*/ 	.word	0x00000000
	.align		4
        /*0004*/ 	.word	0xffffffff
	.align		4
        /*0008*/ 	.word	0x00000000
	.align		4
        /*000c*/ 	.word	0xfffffffe
	.align		4
        /*0010*/ 	.word	0x00000000
	.align		4
        /*0014*/ 	.word	0xfffffffd
	.align		4
        /*0018*/ 	.word	0x00000000
	.align		4
        /*001c*/ 	.word	0xfffffffc


//--------------------- .text.triton_poi_fused_max_unpool2d_17 --------------------------
	.section	.text.triton_poi_fused_max_unpool2d_17,"ax",@progbits
	.align	128
        .global         triton_poi_fused_max_unpool2d_17
        .type           triton_poi_fused_max_unpool2d_17,@function
        .size           triton_poi_fused_max_unpool2d_17,(.L_x_1 - triton_poi_fused_max_unpool2d_17)
        .other          triton_poi_fused_max_unpool2d_17,@"STO_CUDA_ENTRY STV_DEFAULT"
triton_poi_fused_max_unpool2d_17:
.text.triton_poi_fused_max_unpool2d_17:
[----:B------:R-:W-:Y:S01]  /*0000*/  LDC R1, c[0x0][0x28] ;  /* 0x00000a00ff017b82 */ /* 0x000fe20000000800 */
[----:B------:R-:W1:Y:S07]  /*0010*/  S2R R0, SR_TID.X ;  /* 0x0000000000007919 */ /* 0x000e6e0000002100 */
[----:B------:R-:W2:Y:S01]  /*0020*/  LDC.64 R2, c[0x0][0x210] ;  /* 0x00008400ff027b82 */ /* 0x000ea20000000a00 */
[----:B------:R-:W-:Y:S01]  /*0030*/  ULDC.64 UR4, c[0x0][0x208] ;  /* 0x0000820000047ab9 */ /* 0x000fe20000000a00 */
[----:B------:R-:W3:Y:S01]  /*0040*/  S2R R5, SR_CTAID.X ;  /* 0x0000000000057919 */ /* 0x000ee20000002500 */
[----:B-1----:R-:W-:-:S04]  /*0050*/  SHF.L.U32 R0, R0, 0x1, RZ ;  /* 0x0000000100007819 */ /* 0x002fc800000006ff */
[----:B------:R-:W-:-:S04]  /*0060*/  LOP3.LUT R0, R0, 0x1fe, RZ, 0xc0, !PT ;  /* 0x000001fe00007812 */ /* 0x000fc800078ec0ff */
[----:B---3--:R-:W-:-:S05]  /*0070*/  LEA R5, R5, R0, 0x9 ;  /* 0x0000000005057211 */ /* 0x008fca00078e48ff */
[----:B--2---:R-:W-:-:S05]  /*0080*/  IMAD.WIDE R2, R5, 0x4, R2 ;  /* 0x0000000405027825 */ /* 0x004fca00078e0202 */
[----:B------:R-:W-:Y:S01]  /*0090*/  STG.E.64 desc[UR4][R2.64], RZ ;  /* 0x000000ff02007986 */ /* 0x000fe2000c101b04 */
[----:B------:R-:W-:Y:S05]  /*00a0*/  EXIT ;  /* 0x000000000000794d */ /* 0x000fea0003800000 */
.L_x_0:
[----:B------:R-:W-:-:S00]  /*00b0*/  BRA `(.L_x_0) ;  /* 0xfffffffc00fc7947 */ /* 0x000fc0000383ffff */
[----:B------:R-:W-:-:S00]  /*00c0*/  NOP ;  /* 0x0000000000007918 */ /* 0x000fc00000000000 */
        /* <DEDUP_REMOVED lines=11> */
.L_x_1:


//--------------------- .nv.constant0.triton_poi_fused_max_unpool2d_17 --------------------------
	.section	.nv.constant0.triton_poi_fused_max_unpool2d_17,"a",@progbits
	.sectionflags	@""
	.align	4
.nv.constant0.triton_poi_fused_max_unpool2d_17:
	.zero		540
